	.headerflags	@"EF_CUDA_TEXMODE_UNIFIED EF_CUDA_64BIT_ADDRESS EF_CUDA_ACCELERATORS EF_CUDA_SM90 EF_CUDA_VIRTUAL_SM(EF_CUDA_SM90)"
	.elftype	@"ET_EXEC"


//--------------------- .nv.info                  --------------------------
	.section	.nv.info,"",@"SHT_CUDA_INFO"
	.align	4


	//----- nvinfo : EIATTR_REGCOUNT
	.align		4
        /*0000*/ 	.byte	0x04, 0x2f
        /*0002*/ 	.short	(.L_2 - .L_1)
	.align		4
.L_1:
        /*0004*/ 	.word	index@(triton_poi_fused_native_layer_norm_relu_0)
        /*0008*/ 	.word	0x00000012


	//----- nvinfo : EIATTR_MIN_STACK_SIZE
	.align		4
.L_2:
        /*000c*/ 	.byte	0x04, 0x12
        /*000e*/ 	.short	(.L_4 - .L_3)
	.align		4
.L_3:
        /*0010*/ 	.word	index@(triton_poi_fused_native_layer_norm_relu_0)
        /*0014*/ 	.word	0x00000000


	//----- nvinfo : EIATTR_FRAME_SIZE
	.align		4
.L_4:
        /*0018*/ 	.byte	0x04, 0x11
        /*001a*/ 	.short	(.L_6 - .L_5)
	.align		4
.L_5:
        /*001c*/ 	.word	index@(triton_poi_fused_native_layer_norm_relu_0)
        /*0020*/ 	.word	0x00000000


	//----- nvinfo : EIATTR_MIN_STACK_SIZE
	.align		4
.L_6:
        /*0024*/ 	.byte	0x04, 0x12
        /*0026*/ 	.short	(.L_8 - .L_7)
	.align		4
.L_7:
        /*0028*/ 	.word	index@(triton_poi_fused_native_layer_norm_relu_0)
        /*002c*/ 	.word	0x00000000
.L_8:


//--------------------- .nv.info.triton_poi_fused_native_layer_norm_relu_0 --------------------------
	.section	.nv.info.triton_poi_fused_native_layer_norm_relu_0,"",@"SHT_CUDA_INFO"
	.sectionflags	@""
	.align	4


	//----- nvinfo : EIATTR_CUDA_API_VERSION
	.align		4
        /*0000*/ 	.byte	0x04, 0x37
        /*0002*/ 	.short	(.L_10 - .L_9)
.L_9:
        /*0004*/ 	.word	0x0000007c


	//----- nvinfo : EIATTR_KPARAM_INFO
	.align		4
.L_10:
        /*0008*/ 	.byte	0x04, 0x17
        /*000a*/ 	.short	(.L_12 - .L_11)
.L_11:
        /*000c*/ 	.word	0x00000000
        /*0010*/ 	.short	0x0003
        /*0012*/ 	.short	0x0018
        /*0014*/ 	.byte	0x00, 0xf0, 0x11, 0x00


	//----- nvinfo : EIATTR_KPARAM_INFO
	.align		4
.L_12:
        /*0018*/ 	.byte	0x04, 0x17
        /*001a*/ 	.short	(.L_14 - .L_13)
.L_13:
        /*001c*/ 	.word	0x00000000
        /*0020*/ 	.short	0x0002
        /*0022*/ 	.short	0x0010
        /*0024*/ 	.byte	0x00, 0xf4, 0x21, 0x00


	//----- nvinfo : EIATTR_KPARAM_INFO
	.align		4
.L_14:
        /*0028*/ 	.byte	0x04, 0x17
        /*002a*/ 	.short	(.L_16 - .L_15)
.L_15:
        /*002c*/ 	.word	0x00000000
        /*0030*/ 	.short	0x0001
        /*0032*/ 	.short	0x0008
        /*0034*/ 	.byte	0x00, 0xf4, 0x21, 0x00


	//----- nvinfo : EIATTR_KPARAM_INFO
	.align		4
.L_16:
        /*0038*/ 	.byte	0x04, 0x17
        /*003a*/ 	.short	(.L_18 - .L_17)
.L_17:
        /*003c*/ 	.word	0x00000000
        /*0040*/ 	.short	0x0000
        /*0042*/ 	.short	0x0000
        /*0044*/ 	.byte	0x00, 0xf4, 0x21, 0x00


	//----- nvinfo : EIATTR_SPARSE_MMA_MASK
	.align		4
.L_18:
        /*0048*/ 	.byte	0x03, 0x50
        /*004a*/ 	.short	0x0000


	//----- nvinfo : EIATTR_MAXREG_COUNT
	.align		4
        /*004c*/ 	.byte	0x03, 0x1b
        /*004e*/ 	.short	0x00ff


	//----- nvinfo : EIATTR_EXIT_INSTR_OFFSETS
	.align		4
        /*0050*/ 	.byte	0x04, 0x1c
        /*0052*/ 	.short	(.L_20 - .L_19)


	//   ....[0]....
.L_19:
        /*0054*/ 	.word	0x00000460


	//   ....[1]....
        /*0058*/ 	.word	0x000004c0


	//----- nvinfo : EIATTR_REQNTID
	.align		4
.L_20:
        /*005c*/ 	.byte	0x04, 0x10
        /*005e*/ 	.short	(.L_22 - .L_21)
.L_21:
        /*0060*/ 	.word	0x00000020
        /*0064*/ 	.word	0x00000001
        /*0068*/ 	.word	0x00000001


	//----- nvinfo : EIATTR_CBANK_PARAM_SIZE
	.align		4
.L_22:
        /*006c*/ 	.byte	0x03, 0x19
        /*006e*/ 	.short	0x001c


	//----- nvinfo : EIATTR_PARAM_CBANK
	.align		4
        /*0070*/ 	.byte	0x04, 0x0a
        /*0072*/ 	.short	(.L_24 - .L_23)
	.align		4
.L_23:
        /*0074*/ 	.word	index@(.nv.constant0.triton_poi_fused_native_layer_norm_relu_0)
        /*0078*/ 	.short	0x0210
        /*007a*/ 	.short	0x001c


	//----- nvinfo : EIATTR_SW_WAR
	.align		4
.L_24:
        /*007c*/ 	.byte	0x04, 0x36
        /*007e*/ 	.short	(.L_26 - .L_25)
.L_25:
        /*0080*/ 	.word	0x00000008
.L_26:


//--------------------- .nv.callgraph             --------------------------
	.section	.nv.callgraph,"",@"SHT_CUDA_CALLGRAPH"
	.align	4
	.sectionentsize	8
	.align		4
        /*0000*/ 	.word	0x00000000
	.align		4
        /*0004*/ 	.word	0xffffffff
	.align		4
        /*0008*/ 	.word	0x00000000
	.align		4
        /*000c*/ 	.word	0xfffffffe
	.align		4
        /*0010*/ 	.word	0x00000000
	.align		4
        /*0014*/ 	.word	0xfffffffd
	.align		4
        /*0018*/ 	.word	0x00000000
	.align		4
        /*001c*/ 	.word	0xfffffffc


//--------------------- .nv.constant4             --------------------------
	.section	.nv.constant4,"a",@progbits
	.align	8
	.align		8
.nv.constant4:
        /*0000*/ 	.dword	_$_str


//--------------------- .text.triton_poi_fused_native_layer_norm_relu_0 --------------------------
	.section	.text.triton_poi_fused_native_layer_norm_relu_0,"ax",@progbits
	.align	128
        .global         triton_poi_fused_native_layer_norm_relu_0
        .type           triton_poi_fused_native_layer_norm_relu_0,@function
        .size           triton_poi_fused_native_layer_norm_relu_0,(.L_x_1 - triton_poi_fused_native_layer_norm_relu_0)
        .other          triton_poi_fused_native_layer_norm_relu_0,@"STO_CUDA_ENTRY STV_DEFAULT"
triton_poi_fused_native_layer_norm_relu_0:
.text.triton_poi_fused_native_layer_norm_relu_0:
[----:B------:R-:W0:Y:S02]  /*0000*/  LDC R1, c[0x0][0x28] ;  /* 0x00000a00ff017b82 */ /* 0x000e240000000800 */
[----:B------:R-:W1:Y:S01]  /*0010*/  S2R R0, SR_TID.X ;  /* 0x0000000000007919 */ /* 0x000e620000002100 */
[----:B------:R-:W2:Y:S01]  /*0020*/  LDC.64 R2, c[0x0][0x210] ;  /* 0x00008400ff027b82 */ /* 0x000ea20000000a00 */
[----:B------:R-:W-:Y:S01]  /*0030*/  ULDC.64 UR4, c[0x0][0x208] ;  /* 0x0000820000047ab9 */ /* 0x000fe20000000a00 */
[----:B------:R-:W-:Y:S01]  /*0040*/  CS2R R6, SRZ ;  /* 0x0000000000067805 */ /* 0x000fe2000001ff00 */
[----:B------:R-:W3:Y:S01]  /*0050*/  S2R R9, SR_CTAID.X ;  /* 0x0000000000097919 */ /* 0x000ee20000002500 */
[----:B------:R-:W-:Y:S02]  /*0060*/  CS2R R10, SRZ ;  /* 0x00000000000a7805 */ /* 0x000fe4000001ff00 */
[----:B------:R-:W-:Y:S02]  /*0070*/  MOV R8, RZ ;  /* 0x000000ff00087202 */ /* 0x000fe40000000f00 */
[----:B-1----:R-:W-:-:S04]  /*0080*/  SHF.L.U32 R0, R0, 0x1, RZ ;  /* 0x0000000100007819 */ /* 0x002fc800000006ff */
[----:B------:R-:W-:-:S04]  /*0090*/  LOP3.LUT R0, R0, 0x3e, RZ, 0xc0, !PT ;  /* 0x0000003e00007812 */ /* 0x000fc800078ec0ff */
[----:B---3--:R-:W-:Y:S01]  /*00a0*/  LEA R9, R9, R0, 0x6 ;  /* 0x0000000009097211 */ /* 0x008fe200078e30ff */
[----:B------:R-:W-:-:S03]  /*00b0*/  HFMA2.MMA R0, -RZ, RZ, 0, 0 ;  /* 0x00000000ff007435 */ /* 0x000fc600000001ff */
[C---:B------:R-:W-:Y:S02]  /*00c0*/  ISETP.GE.AND P0, PT, R9.reuse, 0x40, PT ;  /* 0x000000400900780c */ /* 0x040fe40003f06270 */
[----:B------:R-:W-:-:S05]  /*00d0*/  SHF.L.U32 R5, R9, 0x2, RZ ;  /* 0x0000000209057819 */ /* 0x000fca00000006ff */
[----:B--2---:R-:W-:Y:S01]  /*00e0*/  IMAD.WIDE R2, R5, 0x4, R2 ;  /* 0x0000000405027825 */ /* 0x004fe200078e0202 */
[----:B------:R-:W-:-:S05]  /*00f0*/  CS2R R4, SRZ ;  /* 0x0000000000047805 */ /* 0x000fca000001ff00 */
[----:B------:R-:W2:Y:S04]  /*0100*/  @!P0 LDG.E.EL R0, desc[UR4][R2.64] ;  /* 0x0000000402008981 */ /* 0x000ea8000c2e1900 */
[----:B------:R-:W3:Y:S04]  /*0110*/  @!P0 LDG.E.EL R5, desc[UR4][R2.64+0x4] ;  /* 0x0000040402058981 */ /* 0x000ee8000c2e1900 */
[----:B------:R-:W4:Y:S04]  /*0120*/  @!P0 LDG.E.EL R7, desc[UR4][R2.64+0x8] ;  /* 0x0000080402078981 */ /* 0x000f28000c2e1900 */
[----:B------:R-:W5:Y:S04]  /*0130*/  @!P0 LDG.E.EL R4, desc[UR4][R2.64+0x10] ;  /* 0x0000100402048981 */ /* 0x000f68000c2e1900 */
[----:B------:R-:W5:Y:S04]  /*0140*/  @!P0 LDG.E.EL R6, desc[UR4][R2.64+0x14] ;  /* 0x0000140402068981 */ /* 0x000f68000c2e1900 */
[----:B------:R-:W5:Y:S04]  /*0150*/  @!P0 LDG.E.EL R10, desc[UR4][R2.64+0xc] ;  /* 0x00000c04020a8981 */ /* 0x000f68000c2e1900 */
[----:B------:R-:W5:Y:S04]  /*0160*/  @!P0 LDG.E.EL R8, desc[UR4][R2.64+0x18] ;  /* 0x0000180402088981 */ /* 0x000f68000c2e1900 */
[----:B------:R1:W5:Y:S01]  /*0170*/  @!P0 LDG.E.EL R11, desc[UR4][R2.64+0x1c] ;  /* 0x00001c04020b8981 */ /* 0x000362000c2e1900 */
[----:B--2---:R-:W-:-:S02]  /*0180*/  FSETP.GEU.AND P6, PT, R0, RZ, PT ;  /* 0x000000ff0000720b */ /* 0x004fc40003fce000 */
[----:B---3--:R-:W-:Y:S02]  /*0190*/  FSETP.GEU.AND P2, PT, R5, RZ, PT ;  /* 0x000000ff0500720b */ /* 0x008fe40003f4e000 */
[----:B------:R-:W-:Y:S02]  /*01a0*/  FSEL R13, R0, RZ, P6 ;  /* 0x000000ff000d7208 */ /* 0x000fe40003000000 */
[----:B----4-:R-:W-:Y:S02]  /*01b0*/  FSETP.GEU.AND P4, PT, R7, RZ, PT ;  /* 0x000000ff0700720b */ /* 0x010fe40003f8e000 */
[----:B------:R-:W-:Y:S02]  /*01c0*/  FSEL R12, R5, RZ, P2 ;  /* 0x000000ff050c7208 */ /* 0x000fe40001000000 */
[----:B-----5:R-:W-:Y:S02]  /*01d0*/  FSETP.GEU.AND P1, PT, R4, RZ, PT ;  /* 0x000000ff0400720b */ /* 0x020fe40003f2e000 */
[----:B------:R-:W-:-:S02]  /*01e0*/  FSEL R7, R7, RZ, P4 ;  /* 0x000000ff07077208 */ /* 0x000fc40002000000 */
[----:B------:R-:W-:Y:S01]  /*01f0*/  FSETP.GEU.AND P3, PT, R6, RZ, PT ;  /* 0x000000ff0600720b */ /* 0x000fe20003f6e000 */
[----:B-1----:R-:W-:Y:S01]  /*0200*/  FADD R2, R13, R12 ;  /* 0x0000000c0d027221 */ /* 0x002fe20000000000 */
[----:B------:R-:W-:Y:S02]  /*0210*/  FSETP.GEU.AND P6, PT, R10, RZ, PT ;  /* 0x000000ff0a00720b */ /* 0x000fe40003fce000 */
[----:B------:R-:W-:Y:S02]  /*0220*/  FSEL R0, R4, RZ, P1 ;  /* 0x000000ff04007208 */ /* 0x000fe40000800000 */
[----:B------:R-:W-:Y:S02]  /*0230*/  FSETP.GEU.AND P5, PT, R8, RZ, PT ;  /* 0x000000ff0800720b */ /* 0x000fe40003fae000 */
[----:B------:R-:W-:Y:S01]  /*0240*/  FSEL R6, R6, RZ, P3 ;  /* 0x000000ff06067208 */ /* 0x000fe20001800000 */
[----:B------:R-:W-:Y:S01]  /*0250*/  FADD R2, R2, R7 ;  /* 0x0000000702027221 */ /* 0x000fe20000000000 */
[----:B------:R-:W-:Y:S01]  /*0260*/  FSEL R15, R10, RZ, P6 ;  /* 0x000000ff0a0f7208 */ /* 0x000fe20003000000 */
[----:B------:R-:W1:Y:S01]  /*0270*/  LDC.64 R4, c[0x0][0x218] ;  /* 0x00008600ff047b82 */ /* 0x000e620000000a00 */
[C---:B------:R-:W-:Y:S01]  /*0280*/  FSETP.GEU.AND P1, PT, R11.reuse, RZ, PT ;  /* 0x000000ff0b00720b */ /* 0x040fe20003f2e000 */
[----:B------:R-:W-:Y:S01]  /*0290*/  FADD R3, R0, R6 ;  /* 0x0000000600037221 */ /* 0x000fe20000000000 */
[----:B------:R-:W-:Y:S01]  /*02a0*/  FSEL R8, R8, RZ, P5 ;  /* 0x000000ff08087208 */ /* 0x000fe20002800000 */
[----:B------:R-:W-:Y:S01]  /*02b0*/  FADD R2, R2, R15 ;  /* 0x0000000f02027221 */ /* 0x000fe20000000000 */
[----:B------:R-:W-:-:S03]  /*02c0*/  FSEL R10, R11, RZ, P1 ;  /* 0x000000ff0b0a7208 */ /* 0x000fc60000800000 */
[----:B------:R-:W-:Y:S01]  /*02d0*/  FADD R3, R3, R8 ;  /* 0x0000000803037221 */ /* 0x000fe20000000000 */
[----:B------:R-:W-:-:S03]  /*02e0*/  FMUL R2, R2, 0.25 ;  /* 0x3e80000002027820 */ /* 0x000fc60000400000 */
[----:B------:R-:W-:Y:S01]  /*02f0*/  FADD R3, R3, R10 ;  /* 0x0000000a03037221 */ /* 0x000fe20000000000 */
[--C-:B------:R-:W-:Y:S01]  /*0300*/  FADD R12, R12, -R2.reuse ;  /* 0x800000020c0c7221 */ /* 0x100fe20000000000 */
[--C-:B------:R-:W-:Y:S02]  /*0310*/  FADD R13, R13, -R2.reuse ;  /* 0x800000020d0d7221 */ /* 0x100fe40000000000 */
[----:B------:R-:W-:Y:S01]  /*0320*/  FMUL R3, R3, 0.25 ;  /* 0x3e80000003037820 */ /* 0x000fe20000400000 */
[----:B------:R-:W-:Y:S01]  /*0330*/  FMUL R12, R12, R12 ;  /* 0x0000000c0c0c7220 */ /* 0x000fe20000400000 */
[----:B------:R-:W-:Y:S02]  /*0340*/  FADD R7, R7, -R2 ;  /* 0x8000000207077221 */ /* 0x000fe40000000000 */
[----:B------:R-:W-:Y:S01]  /*0350*/  FADD R6, R6, -R3 ;  /* 0x8000000306067221 */ /* 0x000fe20000000000 */
[----:B------:R-:W-:-:S03]  /*0360*/  FFMA R12, R13, R13, R12 ;  /* 0x0000000d0d0c7223 */ /* 0x000fc6000000000c */
[----:B------:R-:W-:Y:S01]  /*0370*/  FMUL R11, R6, R6 ;  /* 0x00000006060b7220 */ /* 0x000fe20000400000 */
[----:B------:R-:W-:Y:S02]  /*0380*/  FFMA R12, R7, R7, R12 ;  /* 0x00000007070c7223 */ /* 0x000fe4000000000c */
[----:B------:R-:W2:Y:S01]  /*0390*/  LDC.64 R6, c[0x0][0x220] ;  /* 0x00008800ff067b82 */ /* 0x000ea20000000a00 */
[--C-:B------:R-:W-:Y:S01]  /*03a0*/  FADD R0, R0, -R3.reuse ;  /* 0x8000000300007221 */ /* 0x100fe20000000000 */
[----:B------:R-:W-:-:S03]  /*03b0*/  FADD R8, R8, -R3 ;  /* 0x8000000308087221 */ /* 0x000fc60000000000 */
[----:B------:R-:W-:Y:S01]  /*03c0*/  FFMA R11, R0, R0, R11 ;  /* 0x00000000000b7223 */ /* 0x000fe2000000000b */
[----:B------:R-:W-:Y:S01]  /*03d0*/  HFMA2.MMA R0, -RZ, RZ, 1.625, 0 ;  /* 0x3e800000ff007435 */ /* 0x000fe200000001ff */
[----:B------:R-:W-:Y:S01]  /*03e0*/  FADD R15, R15, -R2 ;  /* 0x800000020f0f7221 */ /* 0x000fe20000000000 */
[----:B-1----:R-:W-:-:S04]  /*03f0*/  IMAD.WIDE R4, R9, 0x4, R4 ;  /* 0x0000000409047825 */ /* 0x002fc800078e0204 */
[----:B------:R-:W-:Y:S01]  /*0400*/  FFMA R11, R8, R8, R11 ;  /* 0x00000008080b7223 */ /* 0x000fe2000000000b */
[----:B------:R-:W-:Y:S01]  /*0410*/  FADD R10, R10, -R3 ;  /* 0x800000030a0a7221 */ /* 0x000fe20000000000 */
[----:B------:R-:W-:Y:S01]  /*0420*/  FFMA R12, R15, R15, R12 ;  /* 0x0000000f0f0c7223 */ /* 0x000fe2000000000c */
[----:B------:R1:W-:Y:S02]  /*0430*/  @!P0 STG.E.64 desc[UR4][R4.64], R2 ;  /* 0x0000000204008986 */ /* 0x0003e4000c101b04 */
[----:B------:R-:W-:Y:S01]  /*0440*/  FFMA R11, R10, R10, R11 ;  /* 0x0000000a0a0b7223 */ /* 0x000fe2000000000b */
[----:B------:R-:W-:Y:S01]  /*0450*/  FFMA R12, R12, R0, 9.9999999600419720025e-13 ;  /* 0x2b8cbccc0c0c7423 */ /* 0x000fe20000000000 */
[----:B------:R-:W-:Y:S06]  /*0460*/  @P0 EXIT ;  /* 0x000000000000094d */ /* 0x000fec0003800000 */
[----:B------:R-:W-:Y:S01]  /*0470*/  FFMA R11, R11, R0, 9.9999999600419720025e-13 ;  /* 0x2b8cbccc0b0b7423 */ /* 0x000fe20000000000 */
[----:B------:R-:W-:Y:S01]  /*0480*/  MUFU.RSQ R10, R12 ;  /* 0x0000000c000a7308 */ /* 0x000fe20000001400 */
[----:B-12---:R-:W-:-:S07]  /*0490*/  IMAD.WIDE R2, R9, 0x4, R6 ;  /* 0x0000000409027825 */ /* 0x006fce00078e0206 */
[----:B------:R-:W0:Y:S02]  /*04a0*/  MUFU.RSQ R11, R11 ;  /* 0x0000000b000b7308 */ /* 0x000e240000001400 */
[----:B0-----:R-:W-:Y:S01]  /*04b0*/  STG.E.64 desc[UR4][R2.64], R10 ;  /* 0x0000000a02007986 */ /* 0x001fe2000c101b04 */
[----:B------:R-:W-:Y:S05]  /*04c0*/  EXIT ;  /* 0x000000000000794d */ /* 0x000fea0003800000 */
.L_x_0:
[----:B------:R-:W-:-:S00]  /*04d0*/  BRA `(.L_x_0) ;  /* 0xfffffffc00fc7947 */ /* 0x000fc0000383ffff */
[----:B------:R-:W-:-:S00]  /*04e0*/  NOP ;  /* 0x0000000000007918 */ /* 0x000fc00000000000 */
        /* <DEDUP_REMOVED lines=9> */
.L_x_1:


//--------------------- .nv.global.init           --------------------------
	.section	.nv.global.init,"aw",@progbits
.nv.global.init:
	.type		_$_str,@object
	.size		_$_str,(.L_0 - _$_str)
_$_str:
        /*0000*/ 	.byte	0x5f, 0x5f, 0x43, 0x55, 0x44, 0x41, 0x5f, 0x46, 0x54, 0x5a, 0x00
.L_0:


//--------------------- .nv.constant0.triton_poi_fused_native_layer_norm_relu_0 --------------------------
	.section	.nv.constant0.triton_poi_fused_native_layer_norm_relu_0,"a",@progbits
	.sectionflags	@""
	.align	4
.nv.constant0.triton_poi_fused_native_layer_norm_relu_0:
	.zero		556
